//
// Generated by NVIDIA NVVM Compiler
//
// Compiler Build ID: CL-36424714
// Cuda compilation tools, release 13.0, V13.0.88
// Based on NVVM 20.0.0
//

.version 9.0
.target sm_100
.address_size 64

	// .globl	_Z6kernelP6uchar4iii
.const .align 8 .b8 d_avg[768];
.const .align 8 .b8 d_cov[2304];
.const .align 8 .b8 d_logv[256];

.visible .entry _Z6kernelP6uchar4iii(
	.param .u64 .ptr .align 1 _Z6kernelP6uchar4iii_param_0,
	.param .u32 _Z6kernelP6uchar4iii_param_1,
	.param .u32 _Z6kernelP6uchar4iii_param_2,
	.param .u32 _Z6kernelP6uchar4iii_param_3
)
{
	.reg .pred 	%p<18>;
	.reg .b16 	%rs<8>;
	.reg .b32 	%r<61>;
	.reg .b64 	%rd<40>;
	.reg .b64 	%fd<228>;

	ld.param.u64 	%rd9, [_Z6kernelP6uchar4iii_param_0];
	ld.param.u32 	%r24, [_Z6kernelP6uchar4iii_param_1];
	ld.param.u32 	%r25, [_Z6kernelP6uchar4iii_param_2];
	ld.param.u32 	%r23, [_Z6kernelP6uchar4iii_param_3];
	cvta.to.global.u64 	%rd1, %rd9;
	mov.u32 	%r26, %ntid.x;
	mov.u32 	%r27, %ctaid.x;
	mov.u32 	%r28, %tid.x;
	mad.lo.s32 	%r50, %r26, %r27, %r28;
	mov.u32 	%r29, %nctaid.x;
	mul.lo.s32 	%r2, %r26, %r29;
	mul.lo.s32 	%r3, %r25, %r24;
	setp.ge.s32 	%p1, %r50, %r3;
	@%p1 bra 	$L__BB0_13;
	setp.gt.s32 	%p2, %r23, 0;
	@%p2 bra 	$L__BB0_2;
	bra.uni 	$L__BB0_12;
$L__BB0_2:
	and.b32  	%r46, %r23, 3;
	mov.u64 	%rd29, d_avg;
	mov.u64 	%rd32, d_cov;
	mov.u64 	%rd35, d_logv;
$L__BB0_3:
	setp.lt.u32 	%p4, %r23, 4;
	mul.wide.s32 	%rd12, %r50, 4;
	add.s64 	%rd2, %rd1, %rd12;
	.pragma "used_bytes_mask 7";
	ld.global.u32 	%r33, [%rd2];
	bfe.u32 	%r34, %r33, 0, 8;
	cvt.u16.u32 	%rs2, %r34;
	and.b16  	%rs3, %rs2, 255;
	bfe.u32 	%r35, %r33, 8, 8;
	cvt.u16.u32 	%rs4, %r35;
	and.b16  	%rs5, %rs4, 255;
	bfe.u32 	%r36, %r33, 16, 8;
	cvt.u16.u32 	%rs6, %r36;
	and.b16  	%rs7, %rs6, 255;
	cvt.rn.f64.u16 	%fd1, %rs3;
	cvt.rn.f64.u16 	%fd2, %rs5;
	cvt.rn.f64.u16 	%fd3, %rs7;
	mov.b32 	%r53, -1;
	mov.f64 	%fd226, 0dFFEFFFFFFFFFFFFF;
	mov.b32 	%r57, 0;
	@%p4 bra 	$L__BB0_6;
	mov.u64 	%rd16, d_avg;
	add.s64 	%rd39, %rd16, 48;
	mov.u64 	%rd17, d_cov;
	add.s64 	%rd38, %rd17, 144;
	mov.u64 	%rd18, d_logv;
	add.s64 	%rd37, %rd18, 16;
	mov.b32 	%r53, -1;
	mov.f64 	%fd226, 0dFFEFFFFFFFFFFFFF;
	mov.b32 	%r51, 0;
$L__BB0_5:
	.pragma "nounroll";
	ld.const.f64 	%fd11, [%rd39+-48];
	sub.f64 	%fd12, %fd1, %fd11;
	ld.const.f64 	%fd13, [%rd39+-40];
	sub.f64 	%fd14, %fd2, %fd13;
	ld.const.f64 	%fd15, [%rd39+-32];
	sub.f64 	%fd16, %fd3, %fd15;
	ld.const.f64 	%fd17, [%rd38+-144];
	ld.const.f64 	%fd18, [%rd38+-120];
	mul.f64 	%fd19, %fd14, %fd18;
	fma.rn.f64 	%fd20, %fd12, %fd17, %fd19;
	ld.const.f64 	%fd21, [%rd38+-96];
	fma.rn.f64 	%fd22, %fd16, %fd21, %fd20;
	ld.const.f64 	%fd23, [%rd38+-136];
	ld.const.f64 	%fd24, [%rd38+-112];
	mul.f64 	%fd25, %fd14, %fd24;
	fma.rn.f64 	%fd26, %fd12, %fd23, %fd25;
	ld.const.f64 	%fd27, [%rd38+-88];
	fma.rn.f64 	%fd28, %fd16, %fd27, %fd26;
	ld.const.f64 	%fd29, [%rd38+-128];
	ld.const.f64 	%fd30, [%rd38+-104];
	mul.f64 	%fd31, %fd14, %fd30;
	fma.rn.f64 	%fd32, %fd12, %fd29, %fd31;
	ld.const.f64 	%fd33, [%rd38+-80];
	fma.rn.f64 	%fd34, %fd16, %fd33, %fd32;
	mul.f64 	%fd35, %fd14, %fd28;
	fma.rn.f64 	%fd36, %fd12, %fd22, %fd35;
	fma.rn.f64 	%fd37, %fd16, %fd34, %fd36;
	neg.f64 	%fd38, %fd37;
	ld.const.f64 	%fd39, [%rd37+-16];
	sub.f64 	%fd40, %fd38, %fd39;
	setp.gt.f64 	%p5, %fd40, %fd226;
	selp.b32 	%r39, %r51, %r53, %p5;
	selp.f64 	%fd41, %fd40, %fd226, %p5;
	ld.const.f64 	%fd42, [%rd39+-24];
	sub.f64 	%fd43, %fd1, %fd42;
	ld.const.f64 	%fd44, [%rd39+-16];
	sub.f64 	%fd45, %fd2, %fd44;
	ld.const.f64 	%fd46, [%rd39+-8];
	sub.f64 	%fd47, %fd3, %fd46;
	ld.const.f64 	%fd48, [%rd38+-72];
	ld.const.f64 	%fd49, [%rd38+-48];
	mul.f64 	%fd50, %fd45, %fd49;
	fma.rn.f64 	%fd51, %fd43, %fd48, %fd50;
	ld.const.f64 	%fd52, [%rd38+-24];
	fma.rn.f64 	%fd53, %fd47, %fd52, %fd51;
	ld.const.f64 	%fd54, [%rd38+-64];
	ld.const.f64 	%fd55, [%rd38+-40];
	mul.f64 	%fd56, %fd45, %fd55;
	fma.rn.f64 	%fd57, %fd43, %fd54, %fd56;
	ld.const.f64 	%fd58, [%rd38+-16];
	fma.rn.f64 	%fd59, %fd47, %fd58, %fd57;
	ld.const.f64 	%fd60, [%rd38+-56];
	ld.const.f64 	%fd61, [%rd38+-32];
	mul.f64 	%fd62, %fd45, %fd61;
	fma.rn.f64 	%fd63, %fd43, %fd60, %fd62;
	ld.const.f64 	%fd64, [%rd38+-8];
	fma.rn.f64 	%fd65, %fd47, %fd64, %fd63;
	mul.f64 	%fd66, %fd45, %fd59;
	fma.rn.f64 	%fd67, %fd43, %fd53, %fd66;
	fma.rn.f64 	%fd68, %fd47, %fd65, %fd67;
	neg.f64 	%fd69, %fd68;
	ld.const.f64 	%fd70, [%rd37+-8];
	sub.f64 	%fd71, %fd69, %fd70;
	setp.gt.f64 	%p6, %fd71, %fd41;
	add.s32 	%r40, %r51, 1;
	selp.b32 	%r41, %r40, %r39, %p6;
	selp.f64 	%fd72, %fd71, %fd41, %p6;
	ld.const.f64 	%fd73, [%rd39];
	sub.f64 	%fd74, %fd1, %fd73;
	ld.const.f64 	%fd75, [%rd39+8];
	sub.f64 	%fd76, %fd2, %fd75;
	ld.const.f64 	%fd77, [%rd39+16];
	sub.f64 	%fd78, %fd3, %fd77;
	ld.const.f64 	%fd79, [%rd38];
	ld.const.f64 	%fd80, [%rd38+24];
	mul.f64 	%fd81, %fd76, %fd80;
	fma.rn.f64 	%fd82, %fd74, %fd79, %fd81;
	ld.const.f64 	%fd83, [%rd38+48];
	fma.rn.f64 	%fd84, %fd78, %fd83, %fd82;
	ld.const.f64 	%fd85, [%rd38+8];
	ld.const.f64 	%fd86, [%rd38+32];
	mul.f64 	%fd87, %fd76, %fd86;
	fma.rn.f64 	%fd88, %fd74, %fd85, %fd87;
	ld.const.f64 	%fd89, [%rd38+56];
	fma.rn.f64 	%fd90, %fd78, %fd89, %fd88;
	ld.const.f64 	%fd91, [%rd38+16];
	ld.const.f64 	%fd92, [%rd38+40];
	mul.f64 	%fd93, %fd76, %fd92;
	fma.rn.f64 	%fd94, %fd74, %fd91, %fd93;
	ld.const.f64 	%fd95, [%rd38+64];
	fma.rn.f64 	%fd96, %fd78, %fd95, %fd94;
	mul.f64 	%fd97, %fd76, %fd90;
	fma.rn.f64 	%fd98, %fd74, %fd84, %fd97;
	fma.rn.f64 	%fd99, %fd78, %fd96, %fd98;
	neg.f64 	%fd100, %fd99;
	ld.const.f64 	%fd101, [%rd37];
	sub.f64 	%fd102, %fd100, %fd101;
	setp.gt.f64 	%p7, %fd102, %fd72;
	add.s32 	%r42, %r51, 2;
	selp.b32 	%r43, %r42, %r41, %p7;
	selp.f64 	%fd103, %fd102, %fd72, %p7;
	ld.const.f64 	%fd104, [%rd39+24];
	sub.f64 	%fd105, %fd1, %fd104;
	ld.const.f64 	%fd106, [%rd39+32];
	sub.f64 	%fd107, %fd2, %fd106;
	ld.const.f64 	%fd108, [%rd39+40];
	sub.f64 	%fd109, %fd3, %fd108;
	ld.const.f64 	%fd110, [%rd38+72];
	ld.const.f64 	%fd111, [%rd38+96];
	mul.f64 	%fd112, %fd107, %fd111;
	fma.rn.f64 	%fd113, %fd105, %fd110, %fd112;
	ld.const.f64 	%fd114, [%rd38+120];
	fma.rn.f64 	%fd115, %fd109, %fd114, %fd113;
	ld.const.f64 	%fd116, [%rd38+80];
	ld.const.f64 	%fd117, [%rd38+104];
	mul.f64 	%fd118, %fd107, %fd117;
	fma.rn.f64 	%fd119, %fd105, %fd116, %fd118;
	ld.const.f64 	%fd120, [%rd38+128];
	fma.rn.f64 	%fd121, %fd109, %fd120, %fd119;
	ld.const.f64 	%fd122, [%rd38+88];
	ld.const.f64 	%fd123, [%rd38+112];
	mul.f64 	%fd124, %fd107, %fd123;
	fma.rn.f64 	%fd125, %fd105, %fd122, %fd124;
	ld.const.f64 	%fd126, [%rd38+136];
	fma.rn.f64 	%fd127, %fd109, %fd126, %fd125;
	mul.f64 	%fd128, %fd107, %fd121;
	fma.rn.f64 	%fd129, %fd105, %fd115, %fd128;
	fma.rn.f64 	%fd130, %fd109, %fd127, %fd129;
	neg.f64 	%fd131, %fd130;
	ld.const.f64 	%fd132, [%rd37+8];
	sub.f64 	%fd133, %fd131, %fd132;
	setp.gt.f64 	%p8, %fd133, %fd103;
	add.s32 	%r44, %r51, 3;
	selp.b32 	%r53, %r44, %r43, %p8;
	selp.f64 	%fd226, %fd133, %fd103, %p8;
	add.s64 	%rd39, %rd39, 96;
	add.s64 	%rd38, %rd38, 288;
	add.s64 	%rd37, %rd37, 32;
	add.s32 	%r51, %r51, 4;
	and.b32  	%r57, %r23, 2147483644;
	setp.ne.s32 	%p9, %r51, %r57;
	@%p9 bra 	$L__BB0_5;
$L__BB0_6:
	setp.eq.s32 	%p10, %r46, 0;
	@%p10 bra 	$L__BB0_11;
	setp.eq.s32 	%p11, %r46, 1;
	@%p11 bra 	$L__BB0_9;
	mul.wide.u32 	%rd19, %r57, 24;
	add.s64 	%rd21, %rd29, %rd19;
	ld.const.f64 	%fd134, [%rd21];
	sub.f64 	%fd135, %fd1, %fd134;
	ld.const.f64 	%fd136, [%rd21+8];
	sub.f64 	%fd137, %fd2, %fd136;
	ld.const.f64 	%fd138, [%rd21+16];
	sub.f64 	%fd139, %fd3, %fd138;
	mul.wide.u32 	%rd22, %r57, 72;
	add.s64 	%rd24, %rd32, %rd22;
	ld.const.f64 	%fd140, [%rd24];
	ld.const.f64 	%fd141, [%rd24+24];
	mul.f64 	%fd142, %fd137, %fd141;
	fma.rn.f64 	%fd143, %fd135, %fd140, %fd142;
	ld.const.f64 	%fd144, [%rd24+48];
	fma.rn.f64 	%fd145, %fd139, %fd144, %fd143;
	ld.const.f64 	%fd146, [%rd24+8];
	ld.const.f64 	%fd147, [%rd24+32];
	mul.f64 	%fd148, %fd137, %fd147;
	fma.rn.f64 	%fd149, %fd135, %fd146, %fd148;
	ld.const.f64 	%fd150, [%rd24+56];
	fma.rn.f64 	%fd151, %fd139, %fd150, %fd149;
	ld.const.f64 	%fd152, [%rd24+16];
	ld.const.f64 	%fd153, [%rd24+40];
	mul.f64 	%fd154, %fd137, %fd153;
	fma.rn.f64 	%fd155, %fd135, %fd152, %fd154;
	ld.const.f64 	%fd156, [%rd24+64];
	fma.rn.f64 	%fd157, %fd139, %fd156, %fd155;
	mul.f64 	%fd158, %fd137, %fd151;
	fma.rn.f64 	%fd159, %fd135, %fd145, %fd158;
	fma.rn.f64 	%fd160, %fd139, %fd157, %fd159;
	neg.f64 	%fd161, %fd160;
	mul.wide.u32 	%rd25, %r57, 8;
	add.s64 	%rd27, %rd35, %rd25;
	ld.const.f64 	%fd162, [%rd27];
	sub.f64 	%fd163, %fd161, %fd162;
	setp.gt.f64 	%p12, %fd163, %fd226;
	selp.b32 	%r47, %r57, %r53, %p12;
	selp.f64 	%fd164, %fd163, %fd226, %p12;
	add.s32 	%r48, %r57, 1;
	ld.const.f64 	%fd165, [%rd21+24];
	sub.f64 	%fd166, %fd1, %fd165;
	ld.const.f64 	%fd167, [%rd21+32];
	sub.f64 	%fd168, %fd2, %fd167;
	ld.const.f64 	%fd169, [%rd21+40];
	sub.f64 	%fd170, %fd3, %fd169;
	ld.const.f64 	%fd171, [%rd24+72];
	ld.const.f64 	%fd172, [%rd24+96];
	mul.f64 	%fd173, %fd168, %fd172;
	fma.rn.f64 	%fd174, %fd166, %fd171, %fd173;
	ld.const.f64 	%fd175, [%rd24+120];
	fma.rn.f64 	%fd176, %fd170, %fd175, %fd174;
	ld.const.f64 	%fd177, [%rd24+80];
	ld.const.f64 	%fd178, [%rd24+104];
	mul.f64 	%fd179, %fd168, %fd178;
	fma.rn.f64 	%fd180, %fd166, %fd177, %fd179;
	ld.const.f64 	%fd181, [%rd24+128];
	fma.rn.f64 	%fd182, %fd170, %fd181, %fd180;
	ld.const.f64 	%fd183, [%rd24+88];
	ld.const.f64 	%fd184, [%rd24+112];
	mul.f64 	%fd185, %fd168, %fd184;
	fma.rn.f64 	%fd186, %fd166, %fd183, %fd185;
	ld.const.f64 	%fd187, [%rd24+136];
	fma.rn.f64 	%fd188, %fd170, %fd187, %fd186;
	mul.f64 	%fd189, %fd168, %fd182;
	fma.rn.f64 	%fd190, %fd166, %fd176, %fd189;
	fma.rn.f64 	%fd191, %fd170, %fd188, %fd190;
	neg.f64 	%fd192, %fd191;
	ld.const.f64 	%fd193, [%rd27+8];
	sub.f64 	%fd194, %fd192, %fd193;
	setp.gt.f64 	%p13, %fd194, %fd164;
	selp.b32 	%r53, %r48, %r47, %p13;
	selp.f64 	%fd226, %fd194, %fd164, %p13;
	add.s32 	%r57, %r57, 2;
$L__BB0_9:
	and.b32  	%r49, %r23, 1;
	setp.eq.b32 	%p14, %r49, 1;
	not.pred 	%p15, %p14;
	@%p15 bra 	$L__BB0_11;
	mul.wide.u32 	%rd28, %r57, 24;
	add.s64 	%rd30, %rd29, %rd28;
	ld.const.f64 	%fd195, [%rd30];
	sub.f64 	%fd196, %fd1, %fd195;
	ld.const.f64 	%fd197, [%rd30+8];
	sub.f64 	%fd198, %fd2, %fd197;
	ld.const.f64 	%fd199, [%rd30+16];
	sub.f64 	%fd200, %fd3, %fd199;
	mul.wide.u32 	%rd31, %r57, 72;
	add.s64 	%rd33, %rd32, %rd31;
	ld.const.f64 	%fd201, [%rd33];
	ld.const.f64 	%fd202, [%rd33+24];
	mul.f64 	%fd203, %fd198, %fd202;
	fma.rn.f64 	%fd204, %fd196, %fd201, %fd203;
	ld.const.f64 	%fd205, [%rd33+48];
	fma.rn.f64 	%fd206, %fd200, %fd205, %fd204;
	ld.const.f64 	%fd207, [%rd33+8];
	ld.const.f64 	%fd208, [%rd33+32];
	mul.f64 	%fd209, %fd198, %fd208;
	fma.rn.f64 	%fd210, %fd196, %fd207, %fd209;
	ld.const.f64 	%fd211, [%rd33+56];
	fma.rn.f64 	%fd212, %fd200, %fd211, %fd210;
	ld.const.f64 	%fd213, [%rd33+16];
	ld.const.f64 	%fd214, [%rd33+40];
	mul.f64 	%fd215, %fd198, %fd214;
	fma.rn.f64 	%fd216, %fd196, %fd213, %fd215;
	ld.const.f64 	%fd217, [%rd33+64];
	fma.rn.f64 	%fd218, %fd200, %fd217, %fd216;
	mul.f64 	%fd219, %fd198, %fd212;
	fma.rn.f64 	%fd220, %fd196, %fd206, %fd219;
	fma.rn.f64 	%fd221, %fd200, %fd218, %fd220;
	neg.f64 	%fd222, %fd221;
	mul.wide.u32 	%rd34, %r57, 8;
	add.s64 	%rd36, %rd35, %rd34;
	ld.const.f64 	%fd223, [%rd36];
	sub.f64 	%fd224, %fd222, %fd223;
	setp.gt.f64 	%p16, %fd224, %fd226;
	selp.b32 	%r53, %r57, %r53, %p16;
$L__BB0_11:
	st.global.u8 	[%rd2+3], %r53;
	add.s32 	%r50, %r50, %r2;
	setp.lt.s32 	%p17, %r50, %r3;
	@%p17 bra 	$L__BB0_3;
	bra.uni 	$L__BB0_13;
$L__BB0_12:
	mul.wide.s32 	%rd10, %r50, 4;
	add.s64 	%rd11, %rd1, %rd10;
	mov.b16 	%rs1, 255;
	st.global.u8 	[%rd11+3], %rs1;
	add.s32 	%r50, %r50, %r2;
	setp.lt.s32 	%p3, %r50, %r3;
	@%p3 bra 	$L__BB0_12;
$L__BB0_13:
	ret;

}


// ===== COMPILED SASS (sm_100) =====

	.target	sm_100

	.elftype	@"ET_EXEC"


//--------------------- .note.nv.tkinfo           --------------------------
	.section	.note.nv.tkinfo,"",@"SHT_NOTE"
	.sectionflags	@"SHF_NOTE_NV_TKINFO"
	.tkinfo
        /*0018*/ 	.word	0x00000002
        /*0030*/ 	.string	""
        /*0030*/ 	.string	"ptxas"
        /*0030*/ 	.string	"Cuda compilation tools, release 13.0, V13.0.88"
        /*0030*/ 	.string	"Build cuda_13.0.r13.0/compiler.36424714_0"
        /*0030*/ 	.string	"-arch sm_100 -m 64 "



//--------------------- .note.nv.cuinfo           --------------------------
	.section	.note.nv.cuinfo,"",@"SHT_NOTE"
	.sectionflags	@"SHF_NOTE_NV_CUINFO"
        /*0018*/ 	.short	0x0002
        /*001a*/ 	.short	0x0064
        /*001c*/ 	.short	0x0082
	.zero		2


//--------------------- .nv.info                  --------------------------
	.section	.nv.info,"",@"SHT_CUDA_INFO"
	.align	4


	//----- nvinfo : EIATTR_REGCOUNT
	.align		4
        /*0000*/ 	.byte	0x04, 0x2f
        /*0002*/ 	.short	(.L_4 - .L_3)
	.align		4
.L_3:
        /*0004*/ 	.word	index@(_Z6kernelP6uchar4iii)
        /*0008*/ 	.word	0x00000025


	//----- nvinfo : EIATTR_FRAME_SIZE
	.align		4
.L_4:
        /*000c*/ 	.byte	0x04, 0x11
        /*000e*/ 	.short	(.L_6 - .L_5)
	.align		4
.L_5:
        /*0010*/ 	.word	index@(_Z6kernelP6uchar4iii)
        /*0014*/ 	.word	0x00000000


	//----- nvinfo : EIATTR_MIN_STACK_SIZE
	.align		4
.L_6:
        /*0018*/ 	.byte	0x04, 0x12
        /*001a*/ 	.short	(.L_8 - .L_7)
	.align		4
.L_7:
        /*001c*/ 	.word	index@(_Z6kernelP6uchar4iii)
        /*0020*/ 	.word	0x00000000
.L_8:


//--------------------- .nv.compat                --------------------------
	.section	.nv.compat,"",@"SHT_CUDA_COMPAT_INFO"
	.align	4
        /*0000*/ 	.byte	0x02, 0x09, 0x00, 0x00, 0x02, 0x02, 0x01, 0x00, 0x02, 0x05, 0x05, 0x00, 0x03, 0x07, 0x01, 0x01
        /*0010*/ 	.byte	0x02, 0x03, 0x00, 0x00, 0x02, 0x06, 0x01, 0x00, 0x04, 0x0b, 0x08, 0x00, 0x01, 0x00, 0x00, 0x00
        /*0020*/ 	.byte	0x00, 0x00, 0x00, 0x00


//--------------------- .nv.info._Z6kernelP6uchar4iii --------------------------
	.section	.nv.info._Z6kernelP6uchar4iii,"",@"SHT_CUDA_INFO"
	.sectionflags	@""
	.align	4


	//----- nvinfo : EIATTR_CUDA_API_VERSION
	.align		4
        /*0000*/ 	.byte	0x04, 0x37
        /*0002*/ 	.short	(.L_10 - .L_9)
.L_9:
        /*0004*/ 	.word	0x00000082


	//----- nvinfo : EIATTR_KPARAM_INFO
	.align		4
.L_10:
        /*0008*/ 	.byte	0x04, 0x17
        /*000a*/ 	.short	(.L_12 - .L_11)
.L_11:
        /*000c*/ 	.word	0x00000000
        /*0010*/ 	.short	0x0003
        /*0012*/ 	.short	0x0010
        /*0014*/ 	.byte	0x00, 0xf0, 0x11, 0x00


	//----- nvinfo : EIATTR_KPARAM_INFO
	.align		4
.L_12:
        /*0018*/ 	.byte	0x04, 0x17
        /*001a*/ 	.short	(.L_14 - .L_13)
.L_13:
        /*001c*/ 	.word	0x00000000
        /*0020*/ 	.short	0x0002
        /*0022*/ 	.short	0x000c
        /*0024*/ 	.byte	0x00, 0xf0, 0x11, 0x00


	//----- nvinfo : EIATTR_KPARAM_INFO
	.align		4
.L_14:
        /*0028*/ 	.byte	0x04, 0x17
        /*002a*/ 	.short	(.L_16 - .L_15)
.L_15:
        /*002c*/ 	.word	0x00000000
        /*0030*/ 	.short	0x0001
        /*0032*/ 	.short	0x0008
        /*0034*/ 	.byte	0x00, 0xf0, 0x11, 0x00


	//----- nvinfo : EIATTR_KPARAM_INFO
	.align		4
.L_16:
        /*0038*/ 	.byte	0x04, 0x17
        /*003a*/ 	.short	(.L_18 - .L_17)
.L_17:
        /*003c*/ 	.word	0x00000000
        /*0040*/ 	.short	0x0000
        /*0042*/ 	.short	0x0000
        /*0044*/ 	.byte	0x00, 0xf5, 0x21, 0x00


	//----- nvinfo : EIATTR_SPARSE_MMA_MASK
	.align		4
.L_18:
        /*0048*/ 	.byte	0x03, 0x50
        /*004a*/ 	.short	0x0000


	//----- nvinfo : EIATTR_MAXREG_COUNT
	.align		4
        /*004c*/ 	.byte	0x03, 0x1b
        /*004e*/ 	.short	0x00ff


	//----- nvinfo : EIATTR_MERCURY_ISA_VERSION
	.align		4
        /*0050*/ 	.byte	0x03, 0x5f
        /*0052*/ 	.short	0x0101


	//----- nvinfo : EIATTR_UNUSED_LOAD_BYTE_OFFSET
	.align		4
        /*0054*/ 	.byte	0x04, 0x44
        /*0056*/ 	.short	(.L_20 - .L_19)


	//   ....[0]....
.L_19:
        /*0058*/ 	.word	0x000001b0
        /*005c*/ 	.word	0x00000007


	//----- nvinfo : EIATTR_VRC_CTA_INIT_COUNT
	.align		4
.L_20:
        /*0060*/ 	.byte	0x02, 0x4a
	.zero		1
	.zero		1


	//----- nvinfo : EIATTR_EXIT_INSTR_OFFSETS
	.align		4
        /*0064*/ 	.byte	0x04, 0x1c
        /*0066*/ 	.short	(.L_22 - .L_21)


	//   ....[0]....
.L_21:
        /*0068*/ 	.word	0x000000a0


	//   ....[1]....
        /*006c*/ 	.word	0x00000160


	//   ....[2]....
        /*0070*/ 	.word	0x00001350


	//----- nvinfo : EIATTR_CRS_STACK_SIZE
	.align		4
.L_22:
        /*0074*/ 	.byte	0x04, 0x1e
        /*0076*/ 	.short	(.L_24 - .L_23)
.L_23:
        /*0078*/ 	.word	0x00000000


	//----- nvinfo : EIATTR_CBANK_PARAM_SIZE
	.align		4
.L_24:
        /*007c*/ 	.byte	0x03, 0x19
        /*007e*/ 	.short	0x0014


	//----- nvinfo : EIATTR_PARAM_CBANK
	.align		4
        /*0080*/ 	.byte	0x04, 0x0a
        /*0082*/ 	.short	(.L_26 - .L_25)
	.align		4
.L_25:
        /*0084*/ 	.word	index@(.nv.constant0._Z6kernelP6uchar4iii)
        /*0088*/ 	.short	0x0380
        /*008a*/ 	.short	0x0014


	//----- nvinfo : EIATTR_SW_WAR
	.align		4
.L_26:
        /*008c*/ 	.byte	0x04, 0x36
        /*008e*/ 	.short	(.L_28 - .L_27)
.L_27:
        /*0090*/ 	.word	0x00000008
.L_28:


//--------------------- .nv.callgraph             --------------------------
	.section	.nv.callgraph,"",@"SHT_CUDA_CALLGRAPH"
	.align	4
	.sectionentsize	8
	.align		4
        /*0000*/ 	.word	0x00000000
	.align		4
        /*0004*/ 	.word	0xffffffff
	.align		4
        /*0008*/ 	.word	0x00000000
	.align		4
        /*000c*/ 	.word	0xfffffffe
	.align		4
        /*0010*/ 	.word	0x00000000
	.align		4
        /*0014*/ 	.word	0xfffffffd
	.align		4
        /*0018*/ 	.word	0x00000000
	.align		4
        /*001c*/ 	.word	0xfffffffc


//--------------------- .nv.constant3             --------------------------
	.section	.nv.constant3,"a",@progbits
	.align	8
.nv.constant3:
	.type		d_avg,@object
	.size		d_avg,(d_cov - d_avg)
d_avg:
	.zero		768
	.type		d_cov,@object
	.size		d_cov,(d_logv - d_cov)
d_cov:
	.zero		2304
	.type		d_logv,@object
	.size		d_logv,(.L_2 - d_logv)
d_logv:
	.zero		256
.L_2:


//--------------------- .text._Z6kernelP6uchar4iii --------------------------
	.section	.text._Z6kernelP6uchar4iii,"ax",@progbits
	.align	128
        .global         _Z6kernelP6uchar4iii
        .type           _Z6kernelP6uchar4iii,@function
        .size           _Z6kernelP6uchar4iii,(.L_x_7 - _Z6kernelP6uchar4iii)
        .other          _Z6kernelP6uchar4iii,@"STO_CUDA_ENTRY STV_DEFAULT"
_Z6kernelP6uchar4iii:
.text._Z6kernelP6uchar4iii:
[----:B------:R-:W-:Y:S01]  /*0000*/  LDC R1, c[0x0][0x37c] ;  /* 0x0000df00ff017b82 */ /* 0x000fe20000000800 */
[----:B------:R-:W0:Y:S01]  /*0010*/  S2R R0, SR_CTAID.X ;  /* 0x0000000000007919 */ /* 0x000e220000002500 */
[----:B------:R-:W1:Y:S01]  /*0020*/  LDCU.64 UR8, c[0x0][0x388] ;  /* 0x00007100ff0877ac */ /* 0x000e620008000a00 */
[----:B------:R-:W0:Y:S01]  /*0030*/  S2R R3, SR_TID.X ;  /* 0x0000000000037919 */ /* 0x000e220000002100 */
[----:B------:R-:W0:Y:S01]  /*0040*/  LDCU UR4, c[0x0][0x360] ;  /* 0x00006c00ff0477ac */ /* 0x000e220008000800 */
[----:B------:R-:W2:Y:S01]  /*0050*/  LDCU UR6, c[0x0][0x370] ;  /* 0x00006e00ff0677ac */ /* 0x000ea20008000800 */
[----:B-1----:R-:W-:Y:S01]  /*0060*/  UIMAD UR5, UR9, UR8, URZ ;  /* 0x00000008090572a4 */ /* 0x002fe2000f8e02ff */
[----:B0-----:R-:W-:Y:S01]  /*0070*/  IMAD R0, R0, UR4, R3 ;  /* 0x0000000400007c24 */ /* 0x001fe2000f8e0203 */
[----:B--2---:R-:W-:-:S04]  /*0080*/  UIMAD UR4, UR4, UR6, URZ ;  /* 0x00000006040472a4 */ /* 0x004fc8000f8e02ff */
[----:B------:R-:W-:-:S13]  /*0090*/  ISETP.GE.AND P0, PT, R0, UR5, PT ;  /* 0x0000000500007c0c */ /* 0x000fda000bf06270 */
[----:B------:R-:W-:Y:S05]  /*00a0*/  @P0 EXIT ;  /* 0x000000000000094d */ /* 0x000fea0003800000 */
[----:B------:R-:W0:Y:S01]  /*00b0*/  LDCU UR6, c[0x0][0x390] ;  /* 0x00007200ff0677ac */ /* 0x000e220008000800 */
[----:B------:R-:W1:Y:S01]  /*00c0*/  LDCU.64 UR8, c[0x0][0x358] ;  /* 0x00006b00ff0877ac */ /* 0x000e620008000a00 */
[----:B0-----:R-:W-:-:S09]  /*00d0*/  UISETP.GT.AND UP0, UPT, UR6, URZ, UPT ;  /* 0x000000ff0600728c */ /* 0x001fd2000bf04270 */
[----:B-1----:R-:W-:Y:S05]  /*00e0*/  BRA.U UP0, `(.L_x_0) ;  /* 0x0000000100207547 */ /* 0x002fea000b800000 */
[----:B------:R-:W0:Y:S01]  /*00f0*/  LDC.64 R4, c[0x0][0x380] ;  /* 0x0000e000ff047b82 */ /* 0x000e220000000a00 */
[----:B------:R-:W-:-:S07]  /*0100*/  IMAD.MOV.U32 R6, RZ, RZ, 0xff ;  /* 0x000000ffff067424 */ /* 0x000fce00078e00ff */
.L_x_1:
[----:B0-----:R-:W-:-:S04]  /*0110*/  IMAD.WIDE R2, R0, 0x4, R4 ;  /* 0x0000000400027825 */ /* 0x001fc800078e0204 */
[----:B------:R-:W-:Y:S01]  /*0120*/  VIADD R0, R0, UR4 ;  /* 0x0000000400007c36 */ /* 0x000fe20008000000 */
[----:B------:R1:W-:Y:S04]  /*0130*/  STG.E.U8 desc[UR8][R2.64+0x3], R6 ;  /* 0x0000030602007986 */ /* 0x0003e8000c101108 */
[----:B------:R-:W-:-:S13]  /*0140*/  ISETP.GE.AND P0, PT, R0, UR5, PT ;  /* 0x0000000500007c0c */ /* 0x000fda000bf06270 */
[----:B-1----:R-:W-:Y:S05]  /*0150*/  @!P0 BRA `(.L_x_1) ;  /* 0xfffffffc00ec8947 */ /* 0x002fea000383ffff */
[----:B------:R-:W-:Y:S05]  /*0160*/  EXIT ;  /* 0x000000000000794d */ /* 0x000fea0003800000 */
.L_x_0:
[----:B0-----:R-:W0:Y:S01]  /*0170*/  LDC.64 R2, c[0x0][0x380] ;  /* 0x0000e000ff027b82 */ /* 0x001e220000000a00 */
[----:B------:R-:W1:Y:S01]  /*0180*/  LDCU.64 UR6, c[0x0][0x388] ;  /* 0x00007100ff0677ac */ /* 0x000e620008000a00 */
[----:B0-----:R-:W-:-:S06]  /*0190*/  IMAD.WIDE R4, R0, 0x4, R2 ;  /* 0x0000000400047825 */ /* 0x001fcc00078e0202 */
[----:B------:R-:W0:Y:S01]  /*01a0*/  LDC R2, c[0x0][0x390] ;  /* 0x0000e400ff027b82 */ /* 0x000e220000000800 */
[----:B--23--:R2:W3:Y:S01]  /*01b0*/  LDG.E R4, desc[UR8][R4.64] ;  /* 0x0000000804047981 */ /* 0x00c4e2000c1e1900 */
[----:B-1----:R-:W-:Y:S01]  /*01c0*/  UIMAD UR6, UR7, UR6, URZ ;  /* 0x00000006070672a4 */ /* 0x002fe2000f8e02ff */
[----:B------:R-:W-:Y:S01]  /*01d0*/  IMAD.MOV.U32 R3, RZ, RZ, R0 ;  /* 0x000000ffff037224 */ /* 0x000fe200078e0000 */
[----:B------:R-:W-:Y:S01]  /*01e0*/  MOV R34, 0xffffffff ;  /* 0xffffffff00227802 */ /* 0x000fe20000000f00 */
[----:B------:R-:W-:Y:S02]  /*01f0*/  VIADD R0, R0, UR4 ;  /* 0x0000000400007c36 */ /* 0x000fe40008000000 */
[----:B------:R-:W-:Y:S02]  /*0200*/  IMAD.MOV.U32 R22, RZ, RZ, -0x1 ;  /* 0xffffffffff167424 */ /* 0x000fe400078e00ff */
[----:B------:R-:W-:Y:S01]  /*0210*/  IMAD.MOV.U32 R23, RZ, RZ, -0x100001 ;  /* 0xffefffffff177424 */ /* 0x000fe200078e00ff */
[----:B------:R-:W-:Y:S01]  /*0220*/  ISETP.GE.AND P0, PT, R0, UR6, PT ;  /* 0x0000000600007c0c */ /* 0x000fe2000bf06270 */
[----:B--2---:R-:W-:Y:S01]  /*0230*/  IMAD.MOV.U32 R5, RZ, RZ, RZ ;  /* 0x000000ffff057224 */ /* 0x004fe200078e00ff */
[----:B0-----:R-:W-:Y:S01]  /*0240*/  ISETP.GE.U32.AND P1, PT, R2, 0x4, PT ;  /* 0x000000040200780c */ /* 0x001fe20003f26070 */
[----:B---3--:R0:W1:Y:S08]  /*0250*/  I2F.F64.U8 R10, R4 ;  /* 0x00000004000a7312 */ /* 0x0080700000001800 */
[----:B------:R0:W2:Y:S08]  /*0260*/  I2F.F64.U8 R8, R4.B1 ;  /* 0x1000000400087312 */ /* 0x0000b00000001800 */
[----:B------:R0:W3:Y:S01]  /*0270*/  I2F.F64.U8 R6, R4.B2 ;  /* 0x2000000400067312 */ /* 0x0000e20000001800 */
[----:B-1----:R-:W-:Y:S05]  /*0280*/  @!P1 BRA `(.L_x_2) ;  /* 0x00000008004c9947 */ /* 0x002fea0003800000 */
[----:B0-----:R-:W-:Y:S02]  /*0290*/  HFMA2 R4, -RZ, RZ, 0, 2.86102294921875e-06 ;  /* 0x00000030ff047431 */ /* 0x001fe400000001ff */
[----:B------:R-:W-:Y:S01]  /*02a0*/  IMAD.MOV.U32 R32, RZ, RZ, 0x390 ;  /* 0x00000390ff207424 */ /* 0x000fe200078e00ff */
[----:B------:R-:W-:Y:S01]  /*02b0*/  MOV R5, RZ ;  /* 0x000000ff00057202 */ /* 0x000fe20000000f00 */
[----:B------:R-:W-:Y:S02]  /*02c0*/  IMAD.MOV.U32 R33, RZ, RZ, 0xc10 ;  /* 0x00000c10ff217424 */ /* 0x000fe400078e00ff */
[----:B------:R-:W-:Y:S02]  /*02d0*/  IMAD.MOV.U32 R34, RZ, RZ, -0x1 ;  /* 0xffffffffff227424 */ /* 0x000fe400078e00ff */
[----:B------:R-:W-:Y:S02]  /*02e0*/  IMAD.MOV.U32 R22, RZ, RZ, -0x1 ;  /* 0xffffffffff167424 */ /* 0x000fe400078e00ff */
[----:B------:R-:W-:-:S07]  /*02f0*/  IMAD.MOV.U32 R23, RZ, RZ, -0x100001 ;  /* 0xffefffffff177424 */ /* 0x000fce00078e00ff */
.L_x_3:
[----:B------:R-:W2:Y:S08]  /*0300*/  LDC.64 R16, c[0x3][R4+-0x28] ;  /* 0x00fff60004107b82 */ /* 0x000eb00000000a00 */
[----:B------:R-:W0:Y:S08]  /*0310*/  LDC.64 R30, c[0x3][R4+-0x30] ;  /* 0x00fff400041e7b82 */ /* 0x000e300000000a00 */
[----:B------:R-:W1:Y:S08]  /*0320*/  LDC.64 R12, c[0x3][R32+-0x70] ;  /* 0x00ffe400200c7b82 */ /* 0x000e700000000a00 */
[----:B------:R-:W4:Y:S01]  /*0330*/  LDC.64 R20, c[0x3][R32+-0x88] ;  /* 0x00ffde0020147b82 */ /* 0x000f220000000a00 */
[----:B--2---:R-:W-:-:S07]  /*0340*/  DADD R16, R8, -R16 ;  /* 0x0000000008107229 */ /* 0x004fce0000000810 */
[----:B------:R-:W3:Y:S01]  /*0350*/  LDC.64 R24, c[0x3][R4+-0x20] ;  /* 0x00fff80004187b82 */ /* 0x000ee20000000a00 */
[----:B0-----:R-:W-:Y:S02]  /*0360*/  DADD R30, R10, -R30 ;  /* 0x000000000a1e7229 */ /* 0x001fe4000000081e */
[----:B-1----:R-:W-:-:S05]  /*0370*/  DMUL R12, R16, R12 ;  /* 0x0000000c100c7228 */ /* 0x002fca0000000000 */
[----:B------:R-:W0:Y:S03]  /*0380*/  LDC.64 R18, c[0x3][R32+-0x78] ;  /* 0x00ffe20020127b82 */ /* 0x000e260000000a00 */
[----:B----4-:R-:W-:-:S05]  /*0390*/  DFMA R12, R30, R20, R12 ;  /* 0x000000141e0c722b */ /* 0x010fca000000000c */
[----:B------:R-:W1:Y:S01]  /*03a0*/  LDC.64 R14, c[0x3][R32+-0x58] ;  /* 0x00ffea00200e7b82 */ /* 0x000e620000000a00 */
[----:B---3--:R-:W-:-:S07]  /*03b0*/  DADD R24, R6, -R24 ;  /* 0x0000000006187229 */ /* 0x008fce0000000818 */
[----:B------:R-:W2:Y:S08]  /*03c0*/  LDC.64 R20, c[0x3][R32+-0x90] ;  /* 0x00ffdc0020147b82 */ /* 0x000eb00000000a00 */
[----:B------:R-:W3:Y:S01]  /*03d0*/  LDC.64 R26, c[0x3][R32+-0x68] ;  /* 0x00ffe600201a7b82 */ /* 0x000ee20000000a00 */
[----:B0-----:R-:W-:-:S07]  /*03e0*/  DMUL R18, R16, R18 ;  /* 0x0000001210127228 */ /* 0x001fce0000000000 */
[----:B------:R-:W0:Y:S01]  /*03f0*/  LDC.64 R28, c[0x3][R32+-0x60] ;  /* 0x00ffe800201c7b82 */ /* 0x000e220000000a00 */
[----:B-1----:R-:W-:-:S07]  /*0400*/  DFMA R14, R24, R14, R12 ;  /* 0x0000000e180e722b */ /* 0x002fce000000000c */
[----:B------:R-:W1:Y:S01]  /*0410*/  LDC.64 R12, c[0x3][R32+-0x80] ;  /* 0x00ffe000200c7b82 */ /* 0x000e620000000a00 */
[----:B--2---:R-:W-:Y:S02]  /*0420*/  DFMA R18, R30, R20, R18 ;  /* 0x000000141e12722b */ /* 0x004fe40000000012 */
[C---:B------:R-:W-:Y:S02]  /*0430*/  DMUL R14, R16.reuse, R14 ;  /* 0x0000000e100e7228 */ /* 0x040fe40000000000 */
[----:B---3--:R-:W-:-:S03]  /*0440*/  DMUL R26, R16, R26 ;  /* 0x0000001a101a7228 */ /* 0x008fc60000000000 */
[----:B------:R-:W2:Y:S01]  /*0450*/  LDC.64 R20, c[0x3][R32+-0x28] ;  /* 0x00fff60020147b82 */ /* 0x000ea20000000a00 */
[----:B0-----:R-:W-:-:S07]  /*0460*/  DFMA R28, R24, R28, R18 ;  /* 0x0000001c181c722b */ /* 0x001fce0000000012 */
[----:B------:R-:W0:Y:S01]  /*0470*/  LDC.64 R16, c[0x3][R32+-0x50] ;  /* 0x00ffec0020107b82 */ /* 0x000e220000000a00 */
[----:B-1----:R-:W-:-:S07]  /*0480*/  DFMA R26, R30, R12, R26 ;  /* 0x0000000c1e1a722b */ /* 0x002fce000000001a */
[----:B------:R-:W1:Y:S01]  /*0490*/  LDC.64 R18, c[0x3][R4+-0x10] ;  /* 0x00fffc0004127b82 */ /* 0x000e620000000a00 */
[----:B------:R-:W-:-:S07]  /*04a0*/  DFMA R14, R30, R28, R14 ;  /* 0x0000001c1e0e722b */ /* 0x000fce000000000e */
[----:B------:R-:W3:Y:S08]  /*04b0*/  LDC.64 R12, c[0x3][R4+-0x18] ;  /* 0x00fffa00040c7b82 */ /* 0x000ef00000000a00 */
[----:B------:R-:W4:Y:S01]  /*04c0*/  LDC.64 R30, c[0x3][R32+-0x40] ;  /* 0x00fff000201e7b82 */ /* 0x000f220000000a00 */
[----:B0-----:R-:W-:Y:S02]  /*04d0*/  DFMA R16, R24, R16, R26 ;  /* 0x000000101810722b */ /* 0x001fe4000000001a */
[----:B-1----:R-:W-:-:S05]  /*04e0*/  DADD R18, R8, -R18 ;  /* 0x0000000008127229 */ /* 0x002fca0000000812 */
[----:B------:R-:W0:Y:S01]  /*04f0*/  LDC.64 R28, c[0x3][R32+-0x30] ;  /* 0x00fff400201c7b82 */ /* 0x000e220000000a00 */
[----:B------:R-:W-:Y:S02]  /*0500*/  DFMA R14, R24, R16, R14 ;  /* 0x00000010180e722b */ /* 0x000fe4000000000e */
[----:B--2---:R-:W-:-:S05]  /*0510*/  DMUL R24, R18, R20 ;  /* 0x0000001412187228 */ /* 0x004fca0000000000 */
[----:B------:R-:W1:Y:S01]  /*0520*/  LDC.64 R16, c[0x3][R32+-0x48] ;  /* 0x00ffee0020107b82 */ /* 0x000e620000000a00 */
[----:B---3--:R-:W-:-:S07]  /*0530*/  DADD R12, R10, -R12 ;  /* 0x000000000a0c7229 */ /* 0x008fce000000080c */
[----:B------:R-:W2:Y:S01]  /*0540*/  LDC.64 R20, c[0x3][R4+-0x8] ;  /* 0x00fffe0004147b82 */ /* 0x000ea20000000a00 */
[----:B----4-:R-:W-:-:S07]  /*0550*/  DFMA R30, R12, R30, R24 ;  /* 0x0000001e0c1e722b */ /* 0x010fce0000000018 */
[----:B------:R-:W3:Y:S01]  /*0560*/  LDC.64 R24, c[0x3][R32+-0x10] ;  /* 0x00fffc0020187b82 */ /* 0x000ee20000000a00 */
[----:B0-----:R-:W-:-:S07]  /*0570*/  DMUL R28, R18, R28 ;  /* 0x0000001c121c7228 */ /* 0x001fce0000000000 */
[----:B------:R-:W0:Y:S01]  /*0580*/  LDC.64 R26, c[0x3][R32+-0x18] ;  /* 0x00fffa00201a7b82 */ /* 0x000e220000000a00 */
[----:B-1----:R-:W-:Y:S02]  /*0590*/  DFMA R28, R12, R16, R28 ;  /* 0x000000100c1c722b */ /* 0x002fe4000000001c */
[----:B--2---:R-:W-:-:S05]  /*05a0*/  DADD R20, R6, -R20 ;  /* 0x0000000006147229 */ /* 0x004fca0000000814 */
[----:B------:R-:W1:Y:S03]  /*05b0*/  LDC.64 R16, c[0x3][R32+-0x20] ;  /* 0x00fff80020107b82 */ /* 0x000e660000000a00 */
[----:B---3--:R-:W-:-:S05]  /*05c0*/  DFMA R24, R20, R24, R30 ;  /* 0x000000181418722b */ /* 0x008fca000000001e */
[----:B------:R-:W2:Y:S01]  /*05d0*/  LDC.64 R30, c[0x3][R4] ;  /* 0x00c00000041e7b82 */ /* 0x000ea20000000a00 */
[----:B0-----:R-:W-:-:S07]  /*05e0*/  DFMA R26, R20, R26, R28 ;  /* 0x0000001a141a722b */ /* 0x001fce000000001c */
[----:B------:R-:W0:Y:S01]  /*05f0*/  LDC.64 R28, c[0x3][R32+-0x38] ;  /* 0x00fff200201c7b82 */ /* 0x000e220000000a00 */
[----:B------:R-:W-:-:S08]  /*0600*/  DMUL R24, R18, R24 ;  /* 0x0000001812187228 */ /* 0x000fd00000000000 */
[----:B------:R-:W-:Y:S02]  /*0610*/  DFMA R24, R12, R26, R24 ;  /* 0x0000001a0c18722b */ /* 0x000fe40000000018 */
[----:B-1----:R-:W-:Y:S01]  /*0620*/  DMUL R26, R18, R16 ;  /* 0x00000010121a7228 */ /* 0x002fe20000000000 */
[----:B------:R-:W1:Y:S01]  /*0630*/  LDC.64 R16, c[0x3][R4+0x8] ;  /* 0x00c0020004107b82 */ /* 0x000e620000000a00 */
[----:B--2---:R-:W-:-:S07]  /*0640*/  DADD R30, R10, -R30 ;  /* 0x000000000a1e7229 */ /* 0x004fce000000081e */
[----:B------:R-:W2:Y:S01]  /*0650*/  LDC.64 R18, c[0x3][R32+-0x8] ;  /* 0x00fffe0020127b82 */ /* 0x000ea20000000a00 */
[----:B0-----:R-:W-:-:S07]  /*0660*/  DFMA R28, R12, R28, R26 ;  /* 0x0000001c0c1c722b */ /* 0x001fce000000001a */
[----:B------:R-:W0:Y:S08]  /*0670*/  LDC.64 R12, c[0x3][R32+0x20] ;  /* 0x00c00800200c7b82 */ /* 0x000e300000000a00 */
[----:B------:R-:W3:Y:S01]  /*0680*/  LDC.64 R26, c[0x3][R32+0x8] ;  /* 0x00c00200201a7b82 */ /* 0x000ee20000000a00 */
[----:B-1----:R-:W-:Y:S02]  /*0690*/  DADD R16, R8, -R16 ;  /* 0x0000000008107229 */ /* 0x002fe40000000810 */
[----:B--2---:R-:W-:-:S05]  /*06a0*/  DFMA R18, R20, R18, R28 ;  /* 0x000000121412722b */ /* 0x004fca000000001c */
[----:B------:R-:W1:Y:S01]  /*06b0*/  LDC.64 R28, c[0x3][R4+0x10] ;  /* 0x00c00400041c7b82 */ /* 0x000e620000000a00 */
[----:B0-----:R-:W-:Y:S02]  /*06c0*/  DMUL R12, R16, R12 ;  /* 0x0000000c100c7228 */ /* 0x001fe40000000000 */
[----:B------:R-:W-:-:S05]  /*06d0*/  DFMA R24, R20, R18, R24 ;  /* 0x000000121418722b */ /* 0x000fca0000000018 */
[----:B------:R-:W0:Y:S01]  /*06e0*/  LDC.64 R18, c[0x3][R32+0x18] ;  /* 0x00c0060020127b82 */ /* 0x000e220000000a00 */
[----:B---3--:R-:W-:-:S07]  /*06f0*/  DFMA R26, R30, R26, R12 ;  /* 0x0000001a1e1a722b */ /* 0x008fce000000000c */
[----:B------:R-:W2:Y:S01]  /*0700*/  LDC.64 R12, c[0x3][R32+0x38] ;  /* 0x00c00e00200c7b82 */ /* 0x000ea20000000a00 */
[----:B-1----:R-:W-:-:S07]  /*0710*/  DADD R28, R6, -R28 ;  /* 0x00000000061c7229 */ /* 0x002fce000000081c */
[----:B------:R-:W1:Y:S01]  /*0720*/  LDC.64 R20, c[0x3][R32] ;  /* 0x00c0000020147b82 */ /* 0x000e620000000a00 */
[----:B0-----:R-:W-:Y:S02]  /*0730*/  DMUL R18, R16, R18 ;  /* 0x0000001210127228 */ /* 0x001fe40000000000 */
[----:B--2---:R-:W-:-:S05]  /*0740*/  DFMA R12, R28, R12, R26 ;  /* 0x0000000c1c0c722b */ /* 0x004fca000000001a */
[----:B------:R-:W0:Y:S01]  /*0750*/  LDC.64 R26, c[0x3][R32+0x30] ;  /* 0x00c00c00201a7b82 */ /* 0x000e220000000a00 */
[----:B-1----:R-:W-:-:S07]  /*0760*/  DFMA R18, R30, R20, R18 ;  /* 0x000000141e12722b */ /* 0x002fce0000000012 */
[----:B------:R-:W1:Y:S01]  /*0770*/  LDC.64 R20, c[0x3][R32+0x28] ;  /* 0x00c00a0020147b82 */ /* 0x000e620000000a00 */
[----:B------:R-:W-:Y:S02]  /*0780*/  DMUL R12, R16, R12 ;  /* 0x0000000c100c7228 */ /* 0x000fe40000000000 */
[----:B0-----:R-:W-:-:S05]  /*0790*/  DFMA R26, R28, R26, R18 ;  /* 0x0000001a1c1a722b */ /* 0x001fca0000000012 */
[----:B------:R-:W0:Y:S01]  /*07a0*/  LDC.64 R18, c[0x3][R32+0x10] ;  /* 0x00c0040020127b82 */ /* 0x000e220000000a00 */
[----:B-1----:R-:W-:Y:S02]  /*07b0*/  DMUL R20, R16, R20 ;  /* 0x0000001410147228 */ /* 0x002fe40000000000 */
[----:B------:R-:W-:-:S05]  /*07c0*/  DFMA R12, R30, R26, R12 ;  /* 0x0000001a1e0c722b */ /* 0x000fca000000000c */
[----:B------:R-:W1:Y:S08]  /*07d0*/  LDC.64 R16, c[0x3][R33+-0x10] ;  /* 0x00fffc0021107b82 */ /* 0x000e700000000a00 */
[----:B------:R-:W2:Y:S01]  /*07e0*/  LDC.64 R26, c[0x3][R32+0x40] ;  /* 0x00c01000201a7b82 */ /* 0x000ea20000000a00 */
[----:B0-----:R-:W-:-:S07]  /*07f0*/  DFMA R20, R30, R18, R20 ;  /* 0x000000121e14722b */ /* 0x001fce0000000014 */
[----:B------:R-:W0:Y:S01]  /*0800*/  LDC.64 R18, c[0x3][R4+0x20] ;  /* 0x00c0080004127b82 */ /* 0x000e220000000a00 */
[----:B-1----:R-:W-:-:S07]  /*0810*/  DADD R16, -R14, -R16 ;  /* 0x000000000e107229 */ /* 0x002fce0000000910 */
[----:B------:R-:W1:Y:S01]  /*0820*/  LDC.64 R30, c[0x3][R32+0x68] ;  /* 0x00c01a00201e7b82 */ /* 0x000e620000000a00 */
[----:B--2---:R-:W-:-:S07]  /*0830*/  DFMA R26, R28, R26, R20 ;  /* 0x0000001a1c1a722b */ /* 0x004fce0000000014 */
[----:B------:R-:W2:Y:S01]  /*0840*/  LDC.64 R14, c[0x3][R33+-0x8] ;  /* 0x00fffe00210e7b82 */ /* 0x000ea20000000a00 */
[----:B------:R-:W-:Y:S02]  /*0850*/  DSETP.GT.AND P2, PT, R16, R22, PT ;  /* 0x000000161000722a */ /* 0x000fe40003f44000 */
[----:B------:R-:W-:-:S05]  /*0860*/  DFMA R12, R28, R26, R12 ;  /* 0x0000001a1c0c722b */ /* 0x000fca000000000c */
[----:B------:R-:W3:Y:S01]  /*0870*/  LDC.64 R20, c[0x3][R4+0x18] ;  /* 0x00c0060004147b82 */ /* 0x000ee20000000a00 */
[----:B------:R-:W-:Y:S01]  /*0880*/  FSEL R16, R16, R22, P2 ;  /* 0x0000001610107208 */ /* 0x000fe20001000000 */
[----:B0-----:R-:W-:Y:S01]  /*0890*/  DADD R18, R8, -R18 ;  /* 0x0000000008127229 */ /* 0x001fe20000000812 */
[----:B------:R-:W-:Y:S02]  /*08a0*/  FSEL R17, R17, R23, P2 ;  /* 0x0000001711117208 */ /* 0x000fe40001000000 */
[----:B------:R-:W-:-:S03]  /*08b0*/  SEL R34, R5, R34, P2 ;  /* 0x0000002205227207 */ /* 0x000fc60001000000 */
[----:B------:R-:W0:Y:S02]  /*08c0*/  LDC.64 R26, c[0x3][R32+0x50] ;  /* 0x00c01400201a7b82 */ /* 0x000e240000000a00 */
[----:B-1----:R-:W-:-:S06]  /*08d0*/  DMUL R30, R18, R30 ;  /* 0x0000001e121e7228 */ /* 0x002fcc0000000000 */
[----:B------:R1:W4:Y:S01]  /*08e0*/  LDC.64 R22, c[0x3][R4+0x28] ;  /* 0x00c00a0004167b82 */ /* 0x0003220000000a00 */
[----:B--2---:R-:W-:Y:S02]  /*08f0*/  DADD R14, -R24, -R14 ;  /* 0x00000000180e7229 */ /* 0x004fe4000000090e */
[----:B---3--:R-:W-:-:S05]  /*0900*/  DADD R20, R10, -R20 ;  /* 0x000000000a147229 */ /* 0x008fca0000000814 */
[----:B------:R-:W2:Y:S01]  /*0910*/  LDC.64 R28, c[0x3][R32+0x80] ;  /* 0x00c02000201c7b82 */ /* 0x000ea20000000a00 */
[----:B------:R-:W-:Y:S01]  /*0920*/  DSETP.GT.AND P3, PT, R14, R16, PT ;  /* 0x000000100e00722a */ /* 0x000fe20003f64000 */
[----:B-1----:R-:W-:Y:S01]  /*0930*/  VIADD R4, R4, 0x60 ;  /* 0x0000006004047836 */ /* 0x002fe20000000000 */
[----:B0-----:R-:W-:-:S05]  /*0940*/  DFMA R30, R20, R26, R30 ;  /* 0x0000001a141e722b */ /* 0x001fca000000001e */
[----:B------:R-:W0:Y:S01]  /*0950*/  LDC.64 R24, c[0x3][R32+0x60] ;  /* 0x00c0180020187b82 */ /* 0x000e220000000a00 */
[----:B------:R-:W-:Y:S02]  /*0960*/  FSEL R14, R14, R16, P3 ;  /* 0x000000100e0e7208 */ /* 0x000fe40001800000 */
[----:B------:R-:W-:Y:S01]  /*0970*/  FSEL R15, R15, R17, P3 ;  /* 0x000000110f0f7208 */ /* 0x000fe20001800000 */
[----:B----4-:R-:W-:-:S04]  /*0980*/  DADD R22, R6, -R22 ;  /* 0x0000000006167229 */ /* 0x010fc80000000816 */
[----:B------:R-:W1:Y:S01]  /*0990*/  LDC.64 R26, c[0x3][R32+0x48] ;  /* 0x00c01200201a7b82 */ /* 0x000e620000000a00 */
[----:B------:R-:W-:-:S03]  /*09a0*/  @P3 VIADD R34, R5, 0x1 ;  /* 0x0000000105223836 */ /* 0x000fc60000000000 */
[----:B--2---:R-:W-:-:S04]  /*09b0*/  DFMA R28, R22, R28, R30 ;  /* 0x0000001c161c722b */ /* 0x004fc8000000001e */
[----:B------:R-:W2:Y:S01]  /*09c0*/  LDC.64 R30, c[0x3][R32+0x78] ;  /* 0x00c01e00201e7b82 */ /* 0x000ea20000000a00 */
[----:B0-----:R-:W-:-:S03]  /*09d0*/  DMUL R24, R18, R24 ;  /* 0x0000001812187228 */ /* 0x001fc60000000000 */
[----:B------:R-:W-:-:S05]  /*09e0*/  DMUL R28, R18, R28 ;  /* 0x0000001c121c7228 */ /* 0x000fca0000000000 */
[----:B-1----:R-:W-:Y:S02]  /*09f0*/  DFMA R26, R20, R26, R24 ;  /* 0x0000001a141a722b */ /* 0x002fe40000000018 */
[----:B------:R-:W0:Y:S06]  /*0a00*/  LDC.64 R24, c[0x3][R32+0x70] ;  /* 0x00c01c0020187b82 */ /* 0x000e2c0000000a00 */
[----:B--2---:R-:W-:Y:S02]  /*0a10*/  DFMA R26, R22, R30, R26 ;  /* 0x0000001e161a722b */ /* 0x004fe4000000001a */
[----:B------:R-:W1:Y:S06]  /*0a20*/  LDC.64 R30, c[0x3][R32+0x58] ;  /* 0x00c01600201e7b82 */ /* 0x000e6c0000000a00 */
[----:B------:R-:W-:-:S02]  /*0a30*/  DFMA R26, R20, R26, R28 ;  /* 0x0000001a141a722b */ /* 0x000fc4000000001c */
[----:B------:R-:W2:Y:S01]  /*0a40*/  LDC.64 R28, c[0x3][R33] ;  /* 0x00c00000211c7b82 */ /* 0x000ea20000000a00 */
[----:B0-----:R-:W-:-:S07]  /*0a50*/  DMUL R24, R18, R24 ;  /* 0x0000001812187228 */ /* 0x001fce0000000000 */
[----:B------:R0:W3:Y:S01]  /*0a60*/  LDC.64 R18, c[0x3][R32+0x88] ;  /* 0x00c0220020127b82 */ /* 0x0000e20000000a00 */
[----:B-1----:R-:W-:Y:S01]  /*0a70*/  DFMA R24, R20, R30, R24 ;  /* 0x0000001e1418722b */ /* 0x002fe20000000018 */
[----:B0-----:R-:W-:-:S06]  /*0a80*/  IADD3 R32, PT, PT, R32, 0x120, RZ ;  /* 0x0000012020207810 */ /* 0x001fcc0007ffe0ff */
[----:B------:R0:W1:Y:S01]  /*0a90*/  LDC.64 R20, c[0x3][R33+0x8] ;  /* 0x00c0020021147b82 */ /* 0x0000620000000a00 */
[----:B--2---:R-:W-:Y:S01]  /*0aa0*/  DADD R12, -R12, -R28 ;  /* 0x000000000c0c7229 */ /* 0x004fe2000000091c */
[----:B0-----:R-:W-:Y:S01]  /*0ab0*/  VIADD R33, R33, 0x20 ;  /* 0x0000002021217836 */ /* 0x001fe20000000000 */
[----:B---3--:R-:W-:-:S06]  /*0ac0*/  DFMA R18, R22, R18, R24 ;  /* 0x000000121612722b */ /* 0x008fcc0000000018 */
[----:B------:R-:W-:Y:S02]  /*0ad0*/  DSETP.GT.AND P4, PT, R12, R14, PT ;  /* 0x0000000e0c00722a */ /* 0x000fe40003f84000 */
[----:B------:R-:W-:-:S04]  /*0ae0*/  DFMA R18, R22, R18, R26 ;  /* 0x000000121612722b */ /* 0x000fc8000000001a */
[----:B------:R-:W-:Y:S02]  /*0af0*/  FSEL R12, R12, R14, P4 ;  /* 0x0000000e0c0c7208 */ /* 0x000fe40002000000 */
[----:B------:R-:W-:Y:S02]  /*0b00*/  FSEL R13, R13, R15, P4 ;  /* 0x0000000f0d0d7208 */ /* 0x000fe40002000000 */
[----:B------:R-:W-:Y:S01]  /*0b10*/  LOP3.LUT R14, R2, 0x7ffffffc, RZ, 0xc0, !PT ;  /* 0x7ffffffc020e7812 */ /* 0x000fe200078ec0ff */
[----:B-1----:R-:W-:-:S03]  /*0b20*/  DADD R18, -R18, -R20 ;  /* 0x0000000012127229 */ /* 0x002fc60000000914 */
[----:B------:R-:W-:-:S05]  /*0b30*/  @P4 IADD3 R34, PT, PT, R5, 0x2, RZ ;  /* 0x0000000205224810 */ /* 0x000fca0007ffe0ff */
[----:B------:R-:W-:-:S06]  /*0b40*/  DSETP.GT.AND P1, PT, R18, R12, PT ;  /* 0x0000000c1200722a */ /* 0x000fcc0003f24000 */
[----:B------:R-:W-:Y:S02]  /*0b50*/  FSEL R22, R18, R12, P1 ;  /* 0x0000000c12167208 */ /* 0x000fe40000800000 */
[----:B------:R-:W-:-:S06]  /*0b60*/  FSEL R23, R19, R13, P1 ;  /* 0x0000000d13177208 */ /* 0x000fcc0000800000 */
[C---:B------:R-:W-:Y:S02]  /*0b70*/  @P1 VIADD R34, R5.reuse, 0x3 ;  /* 0x0000000305221836 */ /* 0x040fe40000000000 */
[----:B------:R-:W-:-:S05]  /*0b80*/  VIADD R5, R5, 0x4 ;  /* 0x0000000405057836 */ /* 0x000fca0000000000 */
[----:B------:R-:W-:-:S13]  /*0b90*/  ISETP.NE.AND P2, PT, R5, R14, PT ;  /* 0x0000000e0500720c */ /* 0x000fda0003f45270 */
[----:B------:R-:W-:Y:S05]  /*0ba0*/  @P2 BRA `(.L_x_3) ;  /* 0xfffffff400d42947 */ /* 0x000fea000383ffff */
[----:B------:R-:W-:-:S07]  /*0bb0*/  IMAD.MOV.U32 R5, RZ, RZ, R14 ;  /* 0x000000ffff057224 */ /* 0x000fce00078e000e */
.L_x_2:
[----:B------:R-:W1:Y:S02]  /*0bc0*/  LDCU UR6, c[0x0][0x390] ;  /* 0x00007200ff0677ac */ /* 0x000e640008000800 */
[----:B-1----:R-:W-:-:S04]  /*0bd0*/  ULOP3.LUT UR6, UR6, 0x3, URZ, 0xc0, !UPT ;  /* 0x0000000306067892 */ /* 0x002fc8000f8ec0ff */
[----:B------:R-:W-:-:S09]  /*0be0*/  UISETP.NE.AND UP0, UPT, UR6, URZ, UPT ;  /* 0x000000ff0600728c */ /* 0x000fd2000bf05270 */
[----:B------:R-:W-:Y:S05]  /*0bf0*/  BRA.U !UP0, `(.L_x_4) ;  /* 0x0000000508c47547 */ /* 0x000fea000b800000 */
[----:B------:R-:W-:Y:S01]  /*0c00*/  UISETP.NE.AND UP0, UPT, UR6, 0x1, UPT ;  /* 0x000000010600788c */ /* 0x000fe2000bf05270 */
[----:B------:R-:W-:-:S04]  /*0c10*/  LOP3.LUT R2, R2, 0x1, RZ, 0xc0, !PT ;  /* 0x0000000102027812 */ /* 0x000fc800078ec0ff */
[----:B------:R-:W-:-:S04]  /*0c20*/  ISETP.NE.U32.AND P3, PT, R2, 0x1, PT ;  /* 0x000000010200780c */ /* 0x000fc80003f65070 */
[----:B------:R-:W-:Y:S09]  /*0c30*/  BRA.U !UP0, `(.L_x_5) ;  /* 0x0000000508207547 */ /* 0x000ff2000b800000 */
[C---:B0-----:R-:W-:Y:S01]  /*0c40*/  IMAD R4, R5.reuse, 0x18, RZ ;  /* 0x0000001805047824 */ /* 0x041fe200078e02ff */
[----:B------:R-:W-:Y:S01]  /*0c50*/  UMOV UR6, 0xc00 ;  /* 0x00000c0000067882 */ /* 0x000fe20000000000 */
[----:B------:R-:W-:Y:S02]  /*0c60*/  IMAD.MOV.U32 R2, RZ, RZ, 0x300 ;  /* 0x00000300ff027424 */ /* 0x000fe400078e00ff */
[----:B------:R-:W2:Y:S02]  /*0c70*/  LDC.64 R12, c[0x3][R4+0x8] ;  /* 0x00c00200040c7b82 */ /* 0x000ea40000000a00 */
[----:B------:R-:W-:-:S06]  /*0c80*/  IMAD R2, R5, 0x48, R2 ;  /* 0x0000004805027824 */ /* 0x000fcc00078e0202 */
[----:B------:R-:W0:Y:S08]  /*0c90*/  LDC.64 R14, c[0x3][R4] ;  /* 0x00c00000040e7b82 */ /* 0x000e300000000a00 */
[----:B------:R-:W1:Y:S08]  /*0ca0*/  LDC.64 R30, c[0x3][R2+0x20] ;  /* 0x00c00800021e7b82 */ /* 0x000e700000000a00 */
[----:B------:R-:W4:Y:S01]  /*0cb0*/  LDC.64 R18, c[0x3][R2+0x8] ;  /* 0x00c0020002127b82 */ /* 0x000f220000000a00 */
[----:B--2---:R-:W-:-:S07]  /*0cc0*/  DADD R12, R8, -R12 ;  /* 0x00000000080c7229 */ /* 0x004fce000000080c */
[----:B------:R-:W3:Y:S01]  /*0cd0*/  LDC.64 R16, c[0x3][R4+0x10] ;  /* 0x00c0040004107b82 */ /* 0x000ee20000000a00 */
[----:B0-----:R-:W-:-:S07]  /*0ce0*/  DADD R14, R10, -R14 ;  /* 0x000000000a0e7229 */ /* 0x001fce000000080e */
[----:B------:R-:W0:Y:S01]  /*0cf0*/  LDC.64 R24, c[0x3][R2+0x18] ;  /* 0x00c0060002187b82 */ /* 0x000e220000000a00 */
[----:B-1----:R-:W-:-:S07]  /*0d00*/  DMUL R30, R12, R30 ;  /* 0x0000001e0c1e7228 */ /* 0x002fce0000000000 */
[----:B------:R-:W1:Y:S01]  /*0d10*/  LDC.64 R32, c[0x3][R2] ;  /* 0x00c0000002207b82 */ /* 0x000e620000000a00 */
[----:B----4-:R-:W-:-:S07]  /*0d20*/  DFMA R30, R14, R18, R30 ;  /* 0x000000120e1e722b */ /* 0x010fce000000001e */
[----:B------:R-:W2:Y:S01]  /*0d30*/  LDC.64 R26, c[0x3][R2+0x38] ;  /* 0x00c00e00021a7b82 */ /* 0x000ea20000000a00 */
[----:B---3--:R-:W-:-:S07]  /*0d40*/  DADD R16, R6, -R16 ;  /* 0x0000000006107229 */ /* 0x008fce0000000810 */
[----:B------:R-:W3:Y:S01]  /*0d50*/  LDC.64 R28, c[0x3][R2+0x28] ;  /* 0x00c00a00021c7b82 */ /* 0x000ee20000000a00 */
[----:B0-----:R-:W-:-:S07]  /*0d60*/  DMUL R24, R12, R24 ;  /* 0x000000180c187228 */ /* 0x001fce0000000000 */
[----:B------:R-:W0:Y:S01]  /*0d70*/  LDC.64 R18, c[0x3][R2+0x30] ;  /* 0x00c00c0002127b82 */ /* 0x000e220000000a00 */
[----:B-1----:R-:W-:-:S07]  /*0d80*/  DFMA R24, R14, R32, R24 ;  /* 0x000000200e18722b */ /* 0x002fce0000000018 */
[----:B------:R-:W1:Y:S01]  /*0d90*/  LDC.64 R20, c[0x3][R2+0x10] ;  /* 0x00c0040002147b82 */ /* 0x000e620000000a00 */
[----:B--2---:R-:W-:Y:S02]  /*0da0*/  DFMA R26, R16, R26, R30 ;  /* 0x0000001a101a722b */ /* 0x004fe4000000001e */
[----:B---3--:R-:W-:-:S05]  /*0db0*/  DMUL R28, R12, R28 ;  /* 0x0000001c0c1c7228 */ /* 0x008fca0000000000 */
[----:B------:R-:W2:Y:S01]  /*0dc0*/  LDC.64 R30, c[0x3][R2+0x40] ;  /* 0x00c01000021e7b82 */ /* 0x000ea20000000a00 */
[----:B------:R-:W-:Y:S02]  /*0dd0*/  DMUL R26, R12, R26 ;  /* 0x0000001a0c1a7228 */ /* 0x000fe40000000000 */
[----:B0-----:R-:W-:-:S05]  /*0de0*/  DFMA R18, R16, R18, R24 ;  /* 0x000000121012722b */ /* 0x001fca0000000018 */
[----:B------:R-:W0:Y:S01]  /*0df0*/  LDC.64 R32, c[0x3][R4+0x20] ;  /* 0x00c0080004207b82 */ /* 0x000e220000000a00 */
[----:B-1----:R-:W-:-:S07]  /*0e00*/  DFMA R28, R14, R20, R28 ;  /* 0x000000140e1c722b */ /* 0x002fce000000001c */
[----:B------:R-:W1:Y:S01]  /*0e10*/  LDC.64 R12, c[0x3][R4+0x18] ;  /* 0x00c00600040c7b82 */ /* 0x000e620000000a00 */
[----:B------:R-:W-:-:S07]  /*0e20*/  DFMA R26, R14, R18, R26 ;  /* 0x000000120e1a722b */ /* 0x000fce000000001a */
[----:B------:R-:W3:Y:S01]  /*0e30*/  LDC.64 R20, c[0x3][R2+0x60] ;  /* 0x00c0180002147b82 */ /* 0x000ee20000000a00 */
[----:B--2---:R-:W-:-:S07]  /*0e40*/  DFMA R28, R16, R30, R28 ;  /* 0x0000001e101c722b */ /* 0x004fce000000001c */
[----:B------:R-:W2:Y:S01]  /*0e50*/  LDC.64 R18, c[0x3][R2+0x48] ;  /* 0x00c0120002127b82 */ /* 0x000ea20000000a00 */
[----:B0-----:R-:W-:Y:S02]  /*0e60*/  DADD R32, R8, -R32 ;  /* 0x0000000008207229 */ /* 0x001fe40000000820 */
[----:B------:R-:W-:-:S05]  /*0e70*/  DFMA R26, R16, R28, R26 ;  /* 0x0000001c101a722b */ /* 0x000fca000000001a */
[----:B------:R-:W0:Y:S01]  /*0e80*/  LDC.64 R14, c[0x3][R2+0x68] ;  /* 0x00c01a00020e7b82 */ /* 0x000e220000000a00 */
[----:B-1----:R-:W-:-:S07]  /*0e90*/  DADD R16, R10, -R12 ;  /* 0x000000000a107229 */ /* 0x002fce000000080c */
[----:B------:R-:W1:Y:S01]  /*0ea0*/  LDC.64 R24, c[0x3][R2+0x50] ;  /* 0x00c0140002187b82 */ /* 0x000e620000000a00 */
[----:B---3--:R-:W-:-:S07]  /*0eb0*/  DMUL R28, R32, R20 ;  /* 0x00000014201c7228 */ /* 0x008fce0000000000 */
[----:B------:R3:W4:Y:S01]  /*0ec0*/  LDC.64 R30, c[0x3][R4+0x28] ;  /* 0x00c00a00041e7b82 */ /* 0x0007220000000a00 */
[----:B--2---:R-:W-:-:S07]  /*0ed0*/  DFMA R28, R16, R18, R28 ;  /* 0x00000012101c722b */ /* 0x004fce000000001c */
[----:B------:R-:W2:Y:S01]  /*0ee0*/  LDC.64 R12, c[0x3][R2+0x78] ;  /* 0x00c01e00020c7b82 */ /* 0x000ea20000000a00 */
[----:B0-----:R-:W-:Y:S01]  /*0ef0*/  DMUL R14, R32, R14 ;  /* 0x0000000e200e7228 */ /* 0x001fe20000000000 */
[----:B---3--:R-:W-:-:S06]  /*0f00*/  LEA R4, R5, UR6, 0x3 ;  /* 0x0000000605047c11 */ /* 0x008fcc000f8e18ff */
[----:B------:R-:W0:Y:S01]  /*0f10*/  LDC.64 R20, c[0x3][R2+0x80] ;  /* 0x00c0200002147b82 */ /* 0x000e220000000a00 */
[----:B-1----:R-:W-:-:S07]  /*0f20*/  DFMA R14, R16, R24, R14 ;  /* 0x00000018100e722b */ /* 0x002fce000000000e */
[----:B------:R-:W1:Y:S01]  /*0f30*/  LDC.64 R18, c[0x3][R2+0x70] ;  /* 0x00c01c0002127b82 */ /* 0x000e620000000a00 */
[----:B----4-:R-:W-:-:S07]  /*0f40*/  DADD R30, R6, -R30 ;  /* 0x00000000061e7229 */ /* 0x010fce000000081e */
[----:B------:R-:W3:Y:S01]  /*0f50*/  LDC.64 R24, c[0x3][R2+0x58] ;  /* 0x00c0160002187b82 */ /* 0x000ee20000000a00 */
[----:B--2---:R-:W-:-:S07]  /*0f60*/  DFMA R12, R30, R12, R28 ;  /* 0x0000000c1e0c722b */ /* 0x004fce000000001c */
[----:B------:R-:W2:Y:S01]  /*0f70*/  LDC.64 R28, c[0x3][R2+0x88] ;  /* 0x00c02200021c7b82 */ /* 0x000ea20000000a00 */
[----:B0-----:R-:W-:-:S07]  /*0f80*/  DFMA R14, R30, R20, R14 ;  /* 0x000000141e0e722b */ /* 0x001fce000000000e */
[----:B------:R-:W0:Y:S01]  /*0f90*/  LDC.64 R20, c[0x3][R4] ;  /* 0x00c0000004147b82 */ /* 0x000e220000000a00 */
[C---:B-1----:R-:W-:Y:S02]  /*0fa0*/  DMUL R18, R32.reuse, R18 ;  /* 0x0000001220127228 */ /* 0x042fe40000000000 */
[----:B------:R-:W-:-:S06]  /*0fb0*/  DMUL R14, R32, R14 ;  /* 0x0000000e200e7228 */ /* 0x000fcc0000000000 */
[C---:B---3--:R-:W-:Y:S02]  /*0fc0*/  DFMA R24, R16.reuse, R24, R18 ;  /* 0x000000181018722b */ /* 0x048fe40000000012 */
[----:B------:R-:W1:Y:S01]  /*0fd0*/  LDC.64 R18, c[0x3][R4+0x8] ;  /* 0x00c0020004127b82 */ /* 0x000e620000000a00 */
[----:B------:R-:W-:-:S05]  /*0fe0*/  DFMA R12, R16, R12, R14 ;  /* 0x0000000c100c722b */ /* 0x000fca000000000e */
[----:B--2---:R-:W-:Y:S02]  /*0ff0*/  DFMA R24, R30, R28, R24 ;  /* 0x0000001c1e18722b */ /* 0x004fe40000000018 */
[----:B0-----:R-:W-:-:S06]  /*1000*/  DADD R20, -R26, -R20 ;  /* 0x000000001a147229 */ /* 0x001fcc0000000914 */
[----:B------:R-:W-:Y:S02]  /*1010*/  DFMA R12, R30, R24, R12 ;  /* 0x000000181e0c722b */ /* 0x000fe4000000000c */
[----:B------:R-:W-:-:S06]  /*1020*/  DSETP.GT.AND P1, PT, R20, R22, PT ;  /* 0x000000161400722a */ /* 0x000fcc0003f24000 */
[----:B-1----:R-:W-:Y:S01]  /*1030*/  DADD R12, -R12, -R18 ;  /* 0x000000000c0c7229 */ /* 0x002fe20000000912 */
[----:B------:R-:W-:Y:S02]  /*1040*/  FSEL R14, R20, R22, P1 ;  /* 0x00000016140e7208 */ /* 0x000fe40000800000 */
[----:B------:R-:W-:Y:S02]  /*1050*/  FSEL R15, R21, R23, P1 ;  /* 0x00000017150f7208 */ /* 0x000fe40000800000 */
[----:B------:R-:W-:-:S04]  /*1060*/  SEL R34, R5, R34, P1 ;  /* 0x0000002205227207 */ /* 0x000fc80000800000 */
[----:B------:R-:W-:-:S06]  /*1070*/  DSETP.GT.AND P2, PT, R12, R14, PT ;  /* 0x0000000e0c00722a */ /* 0x000fcc0003f44000 */
[----:B------:R-:W-:Y:S02]  /*1080*/  FSEL R22, R12, R14, P2 ;  /* 0x0000000e0c167208 */ /* 0x000fe40001000000 */
[----:B------:R-:W-:-:S06]  /*1090*/  FSEL R23, R13, R15, P2 ;  /* 0x0000000f0d177208 */ /* 0x000fcc0001000000 */
[C---:B------:R-:W-:Y:S01]  /*10a0*/  @P2 IADD3 R34, PT, PT, R5.reuse, 0x1, RZ ;  /* 0x0000000105222810 */ /* 0x040fe20007ffe0ff */
[----:B------:R-:W-:-:S07]  /*10b0*/  VIADD R5, R5, 0x2 ;  /* 0x0000000205057836 */ /* 0x000fce0000000000 */
.L_x_5:
[----:B------:R-:W-:Y:S05]  /*10c0*/  @P3 BRA `(.L_x_4) ;  /* 0x0000000000903947 */ /* 0x000fea0003800000 */
[C---:B0-----:R-:W-:Y:S01]  /*10d0*/  IMAD R4, R5.reuse, 0x18, RZ ;  /* 0x0000001805047824 */ /* 0x041fe200078e02ff */
[----:B------:R-:W-:Y:S01]  /*10e0*/  UMOV UR6, 0xc00 ;  /* 0x00000c0000067882 */ /* 0x000fe20000000000 */
[----:B------:R-:W-:Y:S02]  /*10f0*/  IMAD.MOV.U32 R2, RZ, RZ, 0x300 ;  /* 0x00000300ff027424 */ /* 0x000fe400078e00ff */
[----:B------:R-:W2:Y:S02]  /*1100*/  LDC.64 R26, c[0x3][R4+0x8] ;  /* 0x00c00200041a7b82 */ /* 0x000ea40000000a00 */
[----:B------:R-:W-:-:S06]  /*1110*/  IMAD R2, R5, 0x48, R2 ;  /* 0x0000004805027824 */ /* 0x000fcc00078e0202 */
[----:B------:R-:W0:Y:S08]  /*1120*/  LDC.64 R12, c[0x3][R4] ;  /* 0x00c00000040c7b82 */ /* 0x000e300000000a00 */
[----:B------:R-:W1:Y:S08]  /*1130*/  LDC.64 R14, c[0x3][R2+0x20] ;  /* 0x00c00800020e7b82 */ /* 0x000e700000000a00 */
[----:B------:R4:W3:Y:S01]  /*1140*/  LDC.64 R18, c[0x3][R4+0x10] ;  /* 0x00c0040004127b82 */ /* 0x0008e20000000a00 */
[----:B--2---:R-:W-:-:S07]  /*1150*/  DADD R26, R8, -R26 ;  /* 0x00000000081a7229 */ /* 0x004fce000000081a */
[----:B------:R-:W2:Y:S01]  /*1160*/  LDC.64 R16, c[0x3][R2+0x18] ;  /* 0x00c0060002107b82 */ /* 0x000ea20000000a00 */
[----:B0-----:R-:W-:Y:S01]  /*1170*/  DADD R12, R10, -R12 ;  /* 0x000000000a0c7229 */ /* 0x001fe2000000080c */
[----:B----4-:R-:W-:-:S06]  /*1180*/  LEA R4, R5, UR6, 0x3 ;  /* 0x0000000605047c11 */ /* 0x010fcc000f8e18ff */
[----:B------:R-:W0:Y:S01]  /*1190*/  LDC.64 R20, c[0x3][R2+0x8] ;  /* 0x00c0020002147b82 */ /* 0x000e220000000a00 */
[----:B-1----:R-:W-:-:S07]  /*11a0*/  DMUL R14, R26, R14 ;  /* 0x0000000e1a0e7228 */ /* 0x002fce0000000000 */
[----:B------:R-:W1:Y:S01]  /*11b0*/  LDC.64 R8, c[0x3][R2+0x28] ;  /* 0x00c00a0002087b82 */ /* 0x000e620000000a00 */
[----:B---3--:R-:W-:-:S07]  /*11c0*/  DADD R18, R6, -R18 ;  /* 0x0000000006127229 */ /* 0x008fce0000000812 */
[----:B------:R-:W3:Y:S01]  /*11d0*/  LDC.64 R24, c[0x3][R2] ;  /* 0x00c0000002187b82 */ /* 0x000ee20000000a00 */
[----:B--2---:R-:W-:-:S07]  /*11e0*/  DMUL R16, R26, R16 ;  /* 0x000000101a107228 */ /* 0x004fce0000000000 */
[----:B------:R-:W2:Y:S01]  /*11f0*/  LDC.64 R30, c[0x3][R2+0x38] ;  /* 0x00c00e00021e7b82 */ /* 0x000ea20000000a00 */
[----:B0-----:R-:W-:-:S07]  /*1200*/  DFMA R14, R12, R20, R14 ;  /* 0x000000140c0e722b */ /* 0x001fce000000000e */
[----:B------:R-:W0:Y:S01]  /*1210*/  LDC.64 R10, c[0x3][R2+0x10] ;  /* 0x00c00400020a7b82 */ /* 0x000e220000000a00 */
[----:B-1----:R-:W-:-:S07]  /*1220*/  DMUL R8, R26, R8 ;  /* 0x000000081a087228 */ /* 0x002fce0000000000 */
[----:B------:R-:W1:Y:S01]  /*1230*/  LDC.64 R28, c[0x3][R2+0x30] ;  /* 0x00c00c00021c7b82 */ /* 0x000e620000000a00 */
[----:B---3--:R-:W-:-:S07]  /*1240*/  DFMA R16, R12, R24, R16 ;  /* 0x000000180c10722b */ /* 0x008fce0000000010 */
[----:B------:R-:W3:Y:S01]  /*1250*/  LDC.64 R6, c[0x3][R2+0x40] ;  /* 0x00c0100002067b82 */ /* 0x000ee20000000a00 */
[----:B--2---:R-:W-:Y:S02]  /*1260*/  DFMA R14, R18, R30, R14 ;  /* 0x0000001e120e722b */ /* 0x004fe4000000000e */
[----:B0-----:R-:W-:-:S06]  /*1270*/  DFMA R8, R12, R10, R8 ;  /* 0x0000000a0c08722b */ /* 0x001fcc0000000008 */
[----:B------:R-:W-:Y:S01]  /*1280*/  DMUL R14, R26, R14 ;  /* 0x0000000e1a0e7228 */ /* 0x000fe20000000000 */
[----:B------:R-:W0:Y:S01]  /*1290*/  LDC.64 R10, c[0x3][R4] ;  /* 0x00c00000040a7b82 */ /* 0x000e220000000a00 */
[C---:B-1----:R-:W-:Y:S02]  /*12a0*/  DFMA R16, R18.reuse, R28, R16 ;  /* 0x0000001c1210722b */ /* 0x042fe40000000010 */
[----:B---3--:R-:W-:-:S06]  /*12b0*/  DFMA R6, R18, R6, R8 ;  /* 0x000000061206722b */ /* 0x008fcc0000000008 */
[----:B------:R-:W-:-:S08]  /*12c0*/  DFMA R14, R12, R16, R14 ;  /* 0x000000100c0e722b */ /* 0x000fd0000000000e */
[----:B------:R-:W-:-:S08]  /*12d0*/  DFMA R6, R18, R6, R14 ;  /* 0x000000061206722b */ /* 0x000fd0000000000e */
[----:B0-----:R-:W-:-:S08]  /*12e0*/  DADD R6, -R6, -R10 ;  /* 0x0000000006067229 */ /* 0x001fd0000000090a */
[----:B------:R-:W-:-:S06]  /*12f0*/  DSETP.GT.AND P1, PT, R6, R22, PT ;  /* 0x000000160600722a */ /* 0x000fcc0003f24000 */
[----:B------:R-:W-:-:S08]  /*1300*/  SEL R34, R5, R34, P1 ;  /* 0x0000002205227207 */ /* 0x000fd00000800000 */
.L_x_4:
[----:B0-----:R-:W0:Y:S02]  /*1310*/  LDC.64 R4, c[0x0][0x380] ;  /* 0x0000e000ff047b82 */ /* 0x001e240000000a00 */
[----:B0-----:R-:W-:-:S05]  /*1320*/  IMAD.WIDE R4, R3, 0x4, R4 ;  /* 0x0000000403047825 */ /* 0x001fca00078e0204 */
[----:B------:R0:W-:Y:S01]  /*1330*/  STG.E.U8 desc[UR8][R4.64+0x3], R34 ;  /* 0x0000032204007986 */ /* 0x0001e2000c101108 */
[----:B------:R-:W-:Y:S05]  /*1340*/  @!P0 BRA `(.L_x_0) ;  /* 0xffffffec00888947 */ /* 0x000fea000383ffff */
[----:B------:R-:W-:Y:S05]  /*1350*/  EXIT ;  /* 0x000000000000794d */ /* 0x000fea0003800000 */
.L_x_6:
[----:B------:R-:W-:-:S00]  /*1360*/  BRA `(.L_x_6) ;  /* 0xfffffffc00fc7947 */ /* 0x000fc0000383ffff */
[----:B------:R-:W-:-:S00]  /*1370*/  NOP ;  /* 0x0000000000007918 */ /* 0x000fc00000000000 */
        /* <DEDUP_REMOVED lines=8> */
.L_x_7:


//--------------------- .nv.shared.reserved.0     --------------------------
	.section	.nv.shared.reserved.0,"aw",@nobits
	.weak		__nv_reservedSMEM_offset_0_alias
	.size		__nv_reservedSMEM_offset_0_alias, 0, 64
	.other		__nv_reservedSMEM_offset_0_alias,@"STO_CUDA_RESERVED_SHARED STV_DEFAULT"
__nv_reservedSMEM_offset_0_alias:
	.zero		0
	.zero		64


//--------------------- .nv.constant0._Z6kernelP6uchar4iii --------------------------
	.section	.nv.constant0._Z6kernelP6uchar4iii,"a",@progbits
	.sectionflags	@""
	.align	4
.nv.constant0._Z6kernelP6uchar4iii:
	.zero		916


//--------------------- SYMBOLS --------------------------

	.type		.nv.reservedSmem.offset0,@object
	.size		.nv.reservedSmem.offset0,0x4
